//
// Generated by NVIDIA NVVM Compiler
//
// Compiler Build ID: CL-36424714
// Cuda compilation tools, release 13.0, V13.0.88
// Based on NVVM 20.0.0
//

.version 9.0
.target sm_100
.address_size 64

	// .globl	_Z13image_bluringPfS_ii
.extern .func  (.param .b32 func_retval0) vprintf
(
	.param .b64 vprintf_param_0,
	.param .b64 vprintf_param_1
)
;
.global .align 1 .b8 $str[4] = {37, 102, 10};

.visible .entry _Z13image_bluringPfS_ii(
	.param .u64 .ptr .align 1 _Z13image_bluringPfS_ii_param_0,
	.param .u64 .ptr .align 1 _Z13image_bluringPfS_ii_param_1,
	.param .u32 _Z13image_bluringPfS_ii_param_2,
	.param .u32 _Z13image_bluringPfS_ii_param_3
)
{
	.local .align 8 .b8 	__local_depot0[8];
	.reg .b64 	%SP;
	.reg .b64 	%SPL;
	.reg .pred 	%p<46>;
	.reg .b32 	%r<68>;
	.reg .b32 	%f<114>;
	.reg .b64 	%rd<29>;
	.reg .b64 	%fd<2>;

	mov.u64 	%SPL, __local_depot0;
	cvta.local.u64 	%SP, %SPL;
	ld.param.u64 	%rd3, [_Z13image_bluringPfS_ii_param_0];
	ld.param.u64 	%rd2, [_Z13image_bluringPfS_ii_param_1];
	ld.param.u32 	%r24, [_Z13image_bluringPfS_ii_param_2];
	ld.param.u32 	%r25, [_Z13image_bluringPfS_ii_param_3];
	cvta.to.global.u64 	%rd1, %rd3;
	mov.u32 	%r27, %ntid.x;
	mov.u32 	%r28, %ctaid.x;
	mov.u32 	%r29, %tid.x;
	mad.lo.s32 	%r1, %r27, %r28, %r29;
	mov.u32 	%r30, %ntid.y;
	mov.u32 	%r31, %ctaid.y;
	mov.u32 	%r32, %tid.y;
	mad.lo.s32 	%r2, %r30, %r31, %r32;
	add.s32 	%r3, %r1, -1;
	add.s32 	%r4, %r2, -1;
	setp.gt.s32 	%p1, %r1, %r25;
	or.b32  	%r33, %r4, %r3;
	setp.lt.s32 	%p2, %r33, 0;
	setp.gt.s32 	%p3, %r2, %r24;
	or.pred  	%p4, %p3, %p1;
	mov.b32 	%r60, 0;
	mov.f32 	%f90, 0f00000000;
	or.pred  	%p5, %p4, %p2;
	mov.f32 	%f91, %f90;
	mov.f32 	%f92, %f90;
	@%p5 bra 	$L__BB0_2;
	mad.lo.s32 	%r35, %r4, %r25, %r3;
	mul.lo.s32 	%r36, %r35, 3;
	mul.wide.s32 	%rd4, %r36, 4;
	add.s64 	%rd5, %rd1, %rd4;
	ld.global.f32 	%f56, [%rd5];
	add.f32 	%f90, %f56, 0f00000000;
	ld.global.f32 	%f57, [%rd5+4];
	add.f32 	%f91, %f57, 0f00000000;
	ld.global.f32 	%f58, [%rd5+8];
	add.f32 	%f92, %f58, 0f00000000;
	mov.b32 	%r60, 1;
$L__BB0_2:
	setp.gt.s32 	%p6, %r1, %r25;
	setp.lt.s32 	%p7, %r1, 1;
	setp.ge.s32 	%p8, %r2, %r24;
	or.pred  	%p9, %p8, %p7;
	or.pred  	%p10, %p6, %p9;
	@%p10 bra 	$L__BB0_4;
	mad.lo.s32 	%r37, %r2, %r25, %r3;
	mul.lo.s32 	%r38, %r37, 3;
	mul.wide.s32 	%rd6, %r38, 4;
	add.s64 	%rd7, %rd1, %rd6;
	ld.global.f32 	%f59, [%rd7];
	add.f32 	%f90, %f90, %f59;
	ld.global.f32 	%f60, [%rd7+4];
	add.f32 	%f91, %f91, %f60;
	ld.global.f32 	%f61, [%rd7+8];
	add.f32 	%f92, %f92, %f61;
	add.s32 	%r60, %r60, 1;
$L__BB0_4:
	setp.lt.s32 	%p11, %r1, 1;
	setp.gt.s32 	%p12, %r1, %r25;
	add.s32 	%r8, %r2, 1;
	setp.ge.s32 	%p13, %r8, %r24;
	or.pred  	%p14, %p13, %p11;
	or.pred  	%p15, %p12, %p14;
	@%p15 bra 	$L__BB0_6;
	mad.lo.s32 	%r39, %r8, %r25, %r3;
	mul.lo.s32 	%r40, %r39, 3;
	mul.wide.s32 	%rd8, %r40, 4;
	add.s64 	%rd9, %rd1, %rd8;
	ld.global.f32 	%f62, [%rd9];
	add.f32 	%f90, %f90, %f62;
	ld.global.f32 	%f63, [%rd9+4];
	add.f32 	%f91, %f91, %f63;
	ld.global.f32 	%f64, [%rd9+8];
	add.f32 	%f92, %f92, %f64;
	add.s32 	%r60, %r60, 1;
$L__BB0_6:
	setp.gt.s32 	%p16, %r2, %r24;
	setp.ge.s32 	%p17, %r1, %r25;
	or.b32  	%r41, %r4, %r1;
	setp.lt.s32 	%p18, %r41, 0;
	or.pred  	%p19, %p16, %p18;
	or.pred  	%p20, %p17, %p19;
	@%p20 bra 	$L__BB0_8;
	mad.lo.s32 	%r42, %r4, %r25, %r1;
	mul.lo.s32 	%r43, %r42, 3;
	mul.wide.s32 	%rd10, %r43, 4;
	add.s64 	%rd11, %rd1, %rd10;
	ld.global.f32 	%f65, [%rd11];
	add.f32 	%f90, %f90, %f65;
	ld.global.f32 	%f66, [%rd11+4];
	add.f32 	%f91, %f91, %f66;
	ld.global.f32 	%f67, [%rd11+8];
	add.f32 	%f92, %f92, %f67;
	add.s32 	%r60, %r60, 1;
$L__BB0_8:
	setp.ge.s32 	%p21, %r1, %r25;
	setp.ge.s32 	%p22, %r2, %r24;
	setp.lt.s32 	%p23, %r1, 0;
	or.pred  	%p24, %p22, %p21;
	or.pred  	%p25, %p24, %p23;
	@%p25 bra 	$L__BB0_10;
	mad.lo.s32 	%r44, %r2, %r25, %r1;
	mul.lo.s32 	%r45, %r44, 3;
	mul.wide.s32 	%rd12, %r45, 4;
	add.s64 	%rd13, %rd1, %rd12;
	ld.global.f32 	%f68, [%rd13];
	add.f32 	%f90, %f90, %f68;
	ld.global.f32 	%f69, [%rd13+4];
	add.f32 	%f91, %f91, %f69;
	ld.global.f32 	%f70, [%rd13+8];
	add.f32 	%f92, %f92, %f70;
	add.s32 	%r60, %r60, 1;
$L__BB0_10:
	setp.lt.s32 	%p26, %r1, 0;
	setp.ge.s32 	%p27, %r1, %r25;
	setp.ge.s32 	%p28, %r8, %r24;
	or.pred  	%p29, %p28, %p27;
	or.pred  	%p30, %p29, %p26;
	@%p30 bra 	$L__BB0_12;
	mad.lo.s32 	%r46, %r8, %r25, %r1;
	mul.lo.s32 	%r47, %r46, 3;
	mul.wide.s32 	%rd14, %r47, 4;
	add.s64 	%rd15, %rd1, %rd14;
	ld.global.f32 	%f71, [%rd15];
	add.f32 	%f90, %f90, %f71;
	ld.global.f32 	%f72, [%rd15+4];
	add.f32 	%f91, %f91, %f72;
	ld.global.f32 	%f73, [%rd15+8];
	add.f32 	%f92, %f92, %f73;
	add.s32 	%r60, %r60, 1;
$L__BB0_12:
	setp.gt.s32 	%p31, %r2, %r24;
	add.s32 	%r17, %r1, 1;
	setp.ge.s32 	%p32, %r17, %r25;
	or.b32  	%r48, %r4, %r17;
	setp.lt.s32 	%p33, %r48, 0;
	or.pred  	%p34, %p31, %p33;
	or.pred  	%p35, %p32, %p34;
	@%p35 bra 	$L__BB0_14;
	mad.lo.s32 	%r49, %r4, %r25, %r17;
	mul.lo.s32 	%r50, %r49, 3;
	mul.wide.s32 	%rd16, %r50, 4;
	add.s64 	%rd17, %rd1, %rd16;
	ld.global.f32 	%f74, [%rd17];
	add.f32 	%f90, %f90, %f74;
	ld.global.f32 	%f75, [%rd17+4];
	add.f32 	%f91, %f91, %f75;
	ld.global.f32 	%f76, [%rd17+8];
	add.f32 	%f92, %f92, %f76;
	add.s32 	%r60, %r60, 1;
$L__BB0_14:
	setp.ge.s32 	%p36, %r17, %r25;
	setp.ge.s32 	%p37, %r2, %r24;
	setp.lt.s32 	%p38, %r1, -1;
	or.pred  	%p39, %p37, %p36;
	or.pred  	%p40, %p39, %p38;
	@%p40 bra 	$L__BB0_16;
	mad.lo.s32 	%r51, %r2, %r25, %r17;
	mul.lo.s32 	%r52, %r51, 3;
	mul.wide.s32 	%rd18, %r52, 4;
	add.s64 	%rd19, %rd1, %rd18;
	ld.global.f32 	%f77, [%rd19];
	add.f32 	%f90, %f90, %f77;
	ld.global.f32 	%f78, [%rd19+4];
	add.f32 	%f91, %f91, %f78;
	ld.global.f32 	%f79, [%rd19+8];
	add.f32 	%f92, %f92, %f79;
	add.s32 	%r60, %r60, 1;
$L__BB0_16:
	setp.lt.s32 	%p41, %r1, -1;
	setp.ge.s32 	%p42, %r17, %r25;
	setp.ge.s32 	%p43, %r8, %r24;
	or.pred  	%p44, %p43, %p42;
	or.pred  	%p45, %p44, %p41;
	@%p45 bra 	$L__BB0_18;
	mad.lo.s32 	%r53, %r8, %r25, %r17;
	mul.lo.s32 	%r54, %r53, 3;
	mul.wide.s32 	%rd20, %r54, 4;
	add.s64 	%rd21, %rd1, %rd20;
	ld.global.f32 	%f80, [%rd21];
	add.f32 	%f90, %f90, %f80;
	ld.global.f32 	%f81, [%rd21+4];
	add.f32 	%f91, %f91, %f81;
	ld.global.f32 	%f82, [%rd21+8];
	add.f32 	%f92, %f92, %f82;
	add.s32 	%r60, %r60, 1;
$L__BB0_18:
	cvt.rn.f32.u32 	%f83, %r60;
	add.u64 	%rd22, %SP, 0;
	add.u64 	%rd23, %SPL, 0;
	cvta.to.global.u64 	%rd24, %rd2;
	div.rn.f32 	%f84, %f90, %f83;
	div.rn.f32 	%f85, %f91, %f83;
	div.rn.f32 	%f86, %f92, %f83;
	mad.lo.s32 	%r55, %r25, %r2, %r1;
	mul.lo.s32 	%r56, %r55, 3;
	mul.wide.s32 	%rd25, %r56, 4;
	add.s64 	%rd26, %rd24, %rd25;
	st.global.f32 	[%rd26], %f84;
	st.global.f32 	[%rd26+4], %f85;
	st.global.f32 	[%rd26+8], %f86;
	cvt.f64.f32 	%fd1, %f84;
	st.local.f64 	[%rd23], %fd1;
	mov.u64 	%rd27, $str;
	cvta.global.u64 	%rd28, %rd27;
	{ // callseq 0, 0
	.param .b64 param0;
	st.param.b64 	[param0], %rd28;
	.param .b64 param1;
	st.param.b64 	[param1], %rd22;
	.param .b32 retval0;
	call.uni (retval0), 
	vprintf, 
	(
	param0, 
	param1
	);
	ld.param.b32 	%r57, [retval0];
	} // callseq 0
	ret;

}


// ===== COMPILED SASS (sm_100) =====

	.target	sm_100

	.elftype	@"ET_EXEC"


//--------------------- .note.nv.tkinfo           --------------------------
	.section	.note.nv.tkinfo,"",@"SHT_NOTE"
	.sectionflags	@"SHF_NOTE_NV_TKINFO"
	.tkinfo
        /*0018*/ 	.word	0x00000002
        /*0030*/ 	.string	""
        /*0030*/ 	.string	"ptxas"
        /*0030*/ 	.string	"Cuda compilation tools, release 13.0, V13.0.88"
        /*0030*/ 	.string	"Build cuda_13.0.r13.0/compiler.36424714_0"
        /*0030*/ 	.string	"-arch sm_100 -m 64 "



//--------------------- .note.nv.cuinfo           --------------------------
	.section	.note.nv.cuinfo,"",@"SHT_NOTE"
	.sectionflags	@"SHF_NOTE_NV_CUINFO"
        /*0018*/ 	.short	0x0002
        /*001a*/ 	.short	0x0064
        /*001c*/ 	.short	0x0082
	.zero		2


//--------------------- .nv.info                  --------------------------
	.section	.nv.info,"",@"SHT_CUDA_INFO"
	.align	4


	//----- nvinfo : EIATTR_REGCOUNT
	.align		4
        /*0000*/ 	.byte	0x04, 0x2f
        /*0002*/ 	.short	(.L_2 - .L_1)
	.align		4
.L_1:
        /*0004*/ 	.word	index@(_Z13image_bluringPfS_ii)
        /*0008*/ 	.word	0x00000020


	//----- nvinfo : EIATTR_FRAME_SIZE
	.align		4
.L_2:
        /*000c*/ 	.byte	0x04, 0x11
        /*000e*/ 	.short	(.L_4 - .L_3)
	.align		4
.L_3:
        /*0010*/ 	.word	index@($__internal_0_$__cuda_sm3x_div_rn_noftz_f32_slowpath)
        /*0014*/ 	.word	0x00000008


	//----- nvinfo : EIATTR_FRAME_SIZE
	.align		4
.L_4:
        /*0018*/ 	.byte	0x04, 0x11
        /*001a*/ 	.short	(.L_6 - .L_5)
	.align		4
.L_5:
        /*001c*/ 	.word	index@(_Z13image_bluringPfS_ii)
        /*0020*/ 	.word	0x00000008


	//----- nvinfo : EIATTR_MIN_STACK_SIZE
	.align		4
.L_6:
        /*0024*/ 	.byte	0x04, 0x12
        /*0026*/ 	.short	(.L_8 - .L_7)
	.align		4
.L_7:
        /*0028*/ 	.word	index@(_Z13image_bluringPfS_ii)
        /*002c*/ 	.word	0x00000008
.L_8:


//--------------------- .nv.compat                --------------------------
	.section	.nv.compat,"",@"SHT_CUDA_COMPAT_INFO"
	.align	4
        /*0000*/ 	.byte	0x02, 0x09, 0x00, 0x00, 0x02, 0x02, 0x01, 0x00, 0x02, 0x05, 0x05, 0x00, 0x03, 0x07, 0x01, 0x01
        /*0010*/ 	.byte	0x02, 0x03, 0x00, 0x00, 0x02, 0x06, 0x01, 0x00, 0x04, 0x0b, 0x08, 0x00, 0x01, 0x00, 0x00, 0x00
        /*0020*/ 	.byte	0x00, 0x00, 0x00, 0x00


//--------------------- .nv.info._Z13image_bluringPfS_ii --------------------------
	.section	.nv.info._Z13image_bluringPfS_ii,"",@"SHT_CUDA_INFO"
	.sectionflags	@""
	.align	4


	//----- nvinfo : EIATTR_CUDA_API_VERSION
	.align		4
        /*0000*/ 	.byte	0x04, 0x37
        /*0002*/ 	.short	(.L_10 - .L_9)
.L_9:
        /*0004*/ 	.word	0x00000082


	//----- nvinfo : EIATTR_KPARAM_INFO
	.align		4
.L_10:
        /*0008*/ 	.byte	0x04, 0x17
        /*000a*/ 	.short	(.L_12 - .L_11)
.L_11:
        /*000c*/ 	.word	0x00000000
        /*0010*/ 	.short	0x0003
        /*0012*/ 	.short	0x0014
        /*0014*/ 	.byte	0x00, 0xf0, 0x11, 0x00


	//----- nvinfo : EIATTR_KPARAM_INFO
	.align		4
.L_12:
        /*0018*/ 	.byte	0x04, 0x17
        /*001a*/ 	.short	(.L_14 - .L_13)
.L_13:
        /*001c*/ 	.word	0x00000000
        /*0020*/ 	.short	0x0002
        /*0022*/ 	.short	0x0010
        /*0024*/ 	.byte	0x00, 0xf0, 0x11, 0x00


	//----- nvinfo : EIATTR_KPARAM_INFO
	.align		4
.L_14:
        /*0028*/ 	.byte	0x04, 0x17
        /*002a*/ 	.short	(.L_16 - .L_15)
.L_15:
        /*002c*/ 	.word	0x00000000
        /*0030*/ 	.short	0x0001
        /*0032*/ 	.short	0x0008
        /*0034*/ 	.byte	0x00, 0xf5, 0x21, 0x00


	//----- nvinfo : EIATTR_KPARAM_INFO
	.align		4
.L_16:
        /*0038*/ 	.byte	0x04, 0x17
        /*003a*/ 	.short	(.L_18 - .L_17)
.L_17:
        /*003c*/ 	.word	0x00000000
        /*0040*/ 	.short	0x0000
        /*0042*/ 	.short	0x0000
        /*0044*/ 	.byte	0x00, 0xf5, 0x21, 0x00


	//----- nvinfo : EIATTR_SPARSE_MMA_MASK
	.align		4
.L_18:
        /*0048*/ 	.byte	0x03, 0x50
        /*004a*/ 	.short	0x0000


	//----- nvinfo : EIATTR_MAXREG_COUNT
	.align		4
        /*004c*/ 	.byte	0x03, 0x1b
        /*004e*/ 	.short	0x00ff


	//----- nvinfo : EIATTR_EXTERNS
	.align		4
        /*0050*/ 	.byte	0x04, 0x0f
        /*0052*/ 	.short	(.L_20 - .L_19)


	//   ....[0]....
	.align		4
.L_19:
        /*0054*/ 	.word	index@(vprintf)


	//----- nvinfo : EIATTR_MERCURY_ISA_VERSION
	.align		4
.L_20:
        /*0058*/ 	.byte	0x03, 0x5f
        /*005a*/ 	.short	0x0101


	//----- nvinfo : EIATTR_VRC_CTA_INIT_COUNT
	.align		4
        /*005c*/ 	.byte	0x02, 0x4a
	.zero		1
	.zero		1


	//----- nvinfo : EIATTR_SYSCALL_OFFSETS
	.align		4
        /*0060*/ 	.byte	0x04, 0x46
        /*0062*/ 	.short	(.L_22 - .L_21)


	//   ....[0]....
.L_21:
        /*0064*/ 	.word	0x00000cf0


	//----- nvinfo : EIATTR_EXIT_INSTR_OFFSETS
	.align		4
.L_22:
        /*0068*/ 	.byte	0x04, 0x1c
        /*006a*/ 	.short	(.L_24 - .L_23)


	//   ....[0]....
.L_23:
        /*006c*/ 	.word	0x00000d00


	//----- nvinfo : EIATTR_CRS_STACK_SIZE
	.align		4
.L_24:
        /*0070*/ 	.byte	0x04, 0x1e
        /*0072*/ 	.short	(.L_26 - .L_25)
.L_25:
        /*0074*/ 	.word	0x00000000


	//----- nvinfo : EIATTR_CBANK_PARAM_SIZE
	.align		4
.L_26:
        /*0078*/ 	.byte	0x03, 0x19
        /*007a*/ 	.short	0x0018


	//----- nvinfo : EIATTR_PARAM_CBANK
	.align		4
        /*007c*/ 	.byte	0x04, 0x0a
        /*007e*/ 	.short	(.L_28 - .L_27)
	.align		4
.L_27:
        /*0080*/ 	.word	index@(.nv.constant0._Z13image_bluringPfS_ii)
        /*0084*/ 	.short	0x0380
        /*0086*/ 	.short	0x0018


	//----- nvinfo : EIATTR_SW_WAR
	.align		4
.L_28:
        /*0088*/ 	.byte	0x04, 0x36
        /*008a*/ 	.short	(.L_30 - .L_29)
.L_29:
        /*008c*/ 	.word	0x00000008
.L_30:


//--------------------- .nv.callgraph             --------------------------
	.section	.nv.callgraph,"",@"SHT_CUDA_CALLGRAPH"
	.align	4
	.sectionentsize	8
	.align		4
        /*0000*/ 	.word	0x00000000
	.align		4
        /*0004*/ 	.word	0xffffffff
	.align		4
        /*0008*/ 	.word	index@(_Z13image_bluringPfS_ii)
	.align		4
        /*000c*/ 	.word	index@(vprintf)
	.align		4
        /*0010*/ 	.word	0x00000000
	.align		4
        /*0014*/ 	.word	0xfffffffe
	.align		4
        /*0018*/ 	.word	0x00000000
	.align		4
        /*001c*/ 	.word	0xfffffffd
	.align		4
        /*0020*/ 	.word	0x00000000
	.align		4
        /*0024*/ 	.word	0xfffffffc


//--------------------- .nv.constant4             --------------------------
	.section	.nv.constant4,"a",@progbits
	.align	8
	.align		8
.nv.constant4:
        /*0000*/ 	.dword	vprintf
	.align		8
        /*0008*/ 	.dword	$str


//--------------------- .text._Z13image_bluringPfS_ii --------------------------
	.section	.text._Z13image_bluringPfS_ii,"ax",@progbits
	.align	128
        .global         _Z13image_bluringPfS_ii
        .type           _Z13image_bluringPfS_ii,@function
        .size           _Z13image_bluringPfS_ii,(.L_x_19 - _Z13image_bluringPfS_ii)
        .other          _Z13image_bluringPfS_ii,@"STO_CUDA_ENTRY STV_DEFAULT"
_Z13image_bluringPfS_ii:
.text._Z13image_bluringPfS_ii:
[----:B------:R-:W0:Y:S01]  /*0000*/  LDC R1, c[0x0][0x37c] ;  /* 0x0000df00ff017b82 */ /* 0x000e220000000800 */
[----:B------:R-:W1:Y:S01]  /*0010*/  S2R R11, SR_CTAID.X ;  /* 0x00000000000b7919 */ /* 0x000e620000002500 */
[----:B------:R-:W2:Y:S01]  /*0020*/  LDCU UR7, c[0x0][0x2fc] ;  /* 0x00005f80ff0777ac */ /* 0x000ea20008000800 */
[----:B0-----:R-:W-:Y:S01]  /*0030*/  IADD3 R1, PT, PT, R1, -0x8, RZ ;  /* 0xfffffff801017810 */ /* 0x001fe20007ffe0ff */
[----:B------:R-:W1:Y:S01]  /*0040*/  S2R R0, SR_TID.X ;  /* 0x0000000000007919 */ /* 0x000e620000002100 */
[----:B------:R-:W1:Y:S01]  /*0050*/  LDCU UR4, c[0x0][0x360] ;  /* 0x00006c00ff0477ac */ /* 0x000e620008000800 */
[----:B------:R-:W0:Y:S01]  /*0060*/  S2R R12, SR_CTAID.Y ;  /* 0x00000000000c7919 */ /* 0x000e220000002600 */
[----:B------:R-:W0:Y:S01]  /*0070*/  LDCU UR5, c[0x0][0x364] ;  /* 0x00006c80ff0577ac */ /* 0x000e220008000800 */
[----:B------:R-:W0:Y:S01]  /*0080*/  S2R R3, SR_TID.Y ;  /* 0x0000000000037919 */ /* 0x000e220000002200 */
[----:B------:R-:W3:Y:S01]  /*0090*/  LDCU.64 UR8, c[0x0][0x390] ;  /* 0x00007200ff0877ac */ /* 0x000ee20008000a00 */
[----:B-1----:R-:W-:-:S04]  /*00a0*/  IMAD R11, R11, UR4, R0 ;  /* 0x000000040b0b7c24 */ /* 0x002fc8000f8e0200 */
[C---:B------:R-:W-:Y:S01]  /*00b0*/  VIADD R13, R11.reuse, 0xffffffff ;  /* 0xffffffff0b0d7836 */ /* 0x040fe20000000000 */
[C---:B---3--:R-:W-:Y:S02]  /*00c0*/  ISETP.GT.AND P0, PT, R11.reuse, UR9, PT ;  /* 0x000000090b007c0c */ /* 0x048fe4000bf04270 */
[----:B------:R-:W-:Y:S01]  /*00d0*/  ISETP.GE.AND P2, PT, R11, 0x1, PT ;  /* 0x000000010b00780c */ /* 0x000fe20003f46270 */
[----:B0-----:R-:W-:Y:S01]  /*00e0*/  IMAD R12, R12, UR5, R3 ;  /* 0x000000050c0c7c24 */ /* 0x001fe2000f8e0203 */
[----:B------:R-:W0:Y:S03]  /*00f0*/  LDCU.64 UR4, c[0x0][0x358] ;  /* 0x00006b00ff0477ac */ /* 0x000e260008000a00 */
[C---:B------:R-:W-:Y:S01]  /*0100*/  VIADD R20, R12.reuse, 0x1 ;  /* 0x000000010c147836 */ /* 0x040fe20000000000 */
[C---:B------:R-:W-:Y:S02]  /*0110*/  IADD3 R22, PT, PT, R12.reuse, -0x1, RZ ;  /* 0xffffffff0c167810 */ /* 0x040fe40007ffe0ff */
[----:B------:R-:W-:-:S02]  /*0120*/  ISETP.GT.OR P0, PT, R12, UR8, P0 ;  /* 0x000000080c007c0c */ /* 0x000fc40008704670 */
[----:B------:R-:W-:Y:S02]  /*0130*/  LOP3.LUT R0, R22, R13, RZ, 0xfc, !PT ;  /* 0x0000000d16007212 */ /* 0x000fe400078efcff */
[----:B------:R-:W-:Y:S02]  /*0140*/  ISETP.GE.OR P1, PT, R12, UR8, !P2 ;  /* 0x000000080c007c0c */ /* 0x000fe4000d726670 */
[----:B------:R-:W-:Y:S02]  /*0150*/  ISETP.LT.OR P4, PT, R0, RZ, P0 ;  /* 0x000000ff0000720c */ /* 0x000fe40000781670 */
[----:B------:R-:W-:Y:S02]  /*0160*/  ISETP.GT.OR P1, PT, R11, UR9, P1 ;  /* 0x000000090b007c0c */ /* 0x000fe40008f24670 */
[----:B------:R-:W-:-:S04]  /*0170*/  ISETP.GE.OR P0, PT, R20, UR8, !P2 ;  /* 0x0000000814007c0c */ /* 0x000fc8000d706670 */
[----:B------:R-:W-:-:S05]  /*0180*/  ISETP.GT.OR P0, PT, R11, UR9, P0 ;  /* 0x000000090b007c0c */ /* 0x000fca0008704670 */
[----:B------:R-:W1:Y:S01]  /*0190*/  @!P4 LDC.64 R6, c[0x0][0x380] ;  /* 0x0000e000ff06cb82 */ /* 0x000e620000000a00 */
[----:B------:R-:W-:-:S04]  /*01a0*/  @!P4 IMAD R0, R22, UR9, R13 ;  /* 0x000000091600cc24 */ /* 0x000fc8000f8e020d */
[----:B------:R-:W-:Y:S02]  /*01b0*/  @!P4 IMAD R3, R0, 0x3, RZ ;  /* 0x000000030003c824 */ /* 0x000fe400078e02ff */
[----:B------:R-:W-:Y:S01]  /*01c0*/  @!P1 IMAD R0, R12, UR9, R13 ;  /* 0x000000090c009c24 */ /* 0x000fe2000f8e020d */
[----:B------:R-:W3:Y:S08]  /*01d0*/  @!P1 LDC.64 R8, c[0x0][0x380] ;  /* 0x0000e000ff089b82 */ /* 0x000ef00000000a00 */
[----:B------:R-:W4:Y:S01]  /*01e0*/  @!P0 LDC.64 R24, c[0x0][0x380] ;  /* 0x0000e000ff188b82 */ /* 0x000f220000000a00 */
[----:B-1----:R-:W-:-:S04]  /*01f0*/  @!P4 IMAD.WIDE R6, R3, 0x4, R6 ;  /* 0x000000040306c825 */ /* 0x002fc800078e0206 */
[----:B------:R-:W-:Y:S01]  /*0200*/  @!P1 IMAD R3, R0, 0x3, RZ ;  /* 0x0000000300039824 */ /* 0x000fe200078e02ff */
[----:B0-----:R-:W5:Y:S03]  /*0210*/  @!P4 LDG.E R17, desc[UR4][R6.64] ;  /* 0x000000040611c981 */ /* 0x001f66000c1e1900 */
[----:B---3--:R-:W-:Y:S01]  /*0220*/  @!P1 IMAD.WIDE R8, R3, 0x4, R8 ;  /* 0x0000000403089825 */ /* 0x008fe200078e0208 */
[----:B------:R-:W3:Y:S04]  /*0230*/  @!P4 LDG.E R2, desc[UR4][R6.64+0x8] ;  /* 0x000008040602c981 */ /* 0x000ee8000c1e1900 */
[----:B------:R-:W2:Y:S04]  /*0240*/  @!P1 LDG.E R5, desc[UR4][R8.64] ;  /* 0x0000000408059981 */ /* 0x000ea8000c1e1900 */
[----:B------:R-:W2:Y:S04]  /*0250*/  @!P1 LDG.E R4, desc[UR4][R8.64+0x8] ;  /* 0x0000080408049981 */ /* 0x000ea8000c1e1900 */
[----:B------:R0:W2:Y:S01]  /*0260*/  @!P4 LDG.E R0, desc[UR4][R6.64+0x4] ;  /* 0x000004040600c981 */ /* 0x0000a2000c1e1900 */
[----:B------:R-:W-:-:S03]  /*0270*/  @!P0 IMAD R13, R20, UR9, R13 ;  /* 0x00000009140d8c24 */ /* 0x000fc6000f8e020d */
[----:B------:R1:W2:Y:S01]  /*0280*/  @!P1 LDG.E R3, desc[UR4][R8.64+0x4] ;  /* 0x0000040408039981 */ /* 0x0002a2000c1e1900 */
[----:B------:R-:W-:-:S04]  /*0290*/  @!P0 IMAD R13, R13, 0x3, RZ ;  /* 0x000000030d0d8824 */ /* 0x000fc800078e02ff */
[----:B----4-:R-:W-:-:S05]  /*02a0*/  @!P0 IMAD.WIDE R24, R13, 0x4, R24 ;  /* 0x000000040d188825 */ /* 0x010fca00078e0218 */
[----:B------:R-:W4:Y:S01]  /*02b0*/  @!P0 LDG.E R23, desc[UR4][R24.64] ;  /* 0x0000000418178981 */ /* 0x000f22000c1e1900 */
[----:B------:R-:W-:Y:S02]  /*02c0*/  LOP3.LUT R10, R22, R11, RZ, 0xfc, !PT ;  /* 0x0000000b160a7212 */ /* 0x000fe400078efcff */
[C---:B------:R-:W-:Y:S01]  /*02d0*/  ISETP.GE.AND P5, PT, R11.reuse, UR9, PT ;  /* 0x000000090b007c0c */ /* 0x040fe2000bfa6270 */
[----:B------:R-:W-:Y:S01]  /*02e0*/  IMAD.MOV.U32 R16, RZ, RZ, RZ ;  /* 0x000000ffff107224 */ /* 0x000fe200078e00ff */
[----:B------:R-:W-:Y:S01]  /*02f0*/  ISETP.GE.AND P2, PT, R10, RZ, PT ;  /* 0x000000ff0a00720c */ /* 0x000fe20003f46270 */
[----:B------:R-:W-:Y:S01]  /*0300*/  IMAD.MOV.U32 R13, RZ, RZ, RZ ;  /* 0x000000ffff0d7224 */ /* 0x000fe200078e00ff */
[----:B------:R-:W-:Y:S01]  /*0310*/  IADD3 R21, PT, PT, R11, 0x1, RZ ;  /* 0x000000010b157810 */ /* 0x000fe20007ffe0ff */
[----:B------:R-:W4:Y:S01]  /*0320*/  @!P0 LDG.E R18, desc[UR4][R24.64+0x8] ;  /* 0x0000080418128981 */ /* 0x000f22000c1e1900 */
[----:B------:R-:W-:-:S04]  /*0330*/  ISETP.GT.OR P2, PT, R12, UR8, !P2 ;  /* 0x000000080c007c0c */ /* 0x000fc8000d744670 */
[C---:B------:R-:W-:Y:S02]  /*0340*/  ISETP.GE.OR P2, PT, R11.reuse, UR9, P2 ;  /* 0x000000090b007c0c */ /* 0x040fe40009746670 */
[----:B------:R-:W-:Y:S02]  /*0350*/  ISETP.GE.OR P3, PT, R12, UR8, P5 ;  /* 0x000000080c007c0c */ /* 0x000fe4000af66670 */
[----:B------:R-:W-:Y:S02]  /*0360*/  ISETP.GE.OR P5, PT, R20, UR8, P5 ;  /* 0x0000000814007c0c */ /* 0x000fe4000afa6670 */
[C---:B------:R-:W-:Y:S02]  /*0370*/  ISETP.LT.OR P3, PT, R11.reuse, RZ, P3 ;  /* 0x000000ff0b00720c */ /* 0x040fe40001f61670 */
[----:B------:R-:W-:Y:S01]  /*0380*/  ISETP.LT.OR P5, PT, R11, RZ, P5 ;  /* 0x000000ff0b00720c */ /* 0x000fe20002fa1670 */
[----:B------:R-:W-:-:S04]  /*0390*/  HFMA2 R10, -RZ, RZ, 0, 0 ;  /* 0x00000000ff0a7431 */ /* 0x000fc800000001ff */
[----:B0-----:R-:W-:Y:S01]  /*03a0*/  @!P2 IMAD R6, R22, UR9, R11 ;  /* 0x000000091606ac24 */ /* 0x001fe2000f8e020b */
[----:B------:R-:W0:Y:S03]  /*03b0*/  @!P2 LDC.64 R14, c[0x0][0x380] ;  /* 0x0000e000ff0eab82 */ /* 0x000e260000000a00 */
[----:B------:R-:W-:Y:S01]  /*03c0*/  @!P2 IMAD R7, R6, 0x3, RZ ;  /* 0x000000030607a824 */ /* 0x000fe200078e02ff */
[----:B------:R-:W-:-:S04]  /*03d0*/  LOP3.LUT R6, R22, R21, RZ, 0xfc, !PT ;  /* 0x0000001516067212 */ /* 0x000fc800078efcff */
[----:B------:R-:W-:Y:S01]  /*03e0*/  ISETP.GE.AND P6, PT, R6, RZ, PT ;  /* 0x000000ff0600720c */ /* 0x000fe20003fc6270 */
[----:B-1----:R-:W1:Y:S03]  /*03f0*/  @!P5 LDC.64 R8, c[0x0][0x380] ;  /* 0x0000e000ff08db82 */ /* 0x002e660000000a00 */
[----:B------:R-:W-:-:S04]  /*0400*/  ISETP.GT.OR P6, PT, R12, UR8, !P6 ;  /* 0x000000080c007c0c */ /* 0x000fc8000f7c4670 */
[----:B------:R-:W-:Y:S01]  /*0410*/  ISETP.GE.OR P6, PT, R21, UR9, P6 ;  /* 0x0000000915007c0c */ /* 0x000fe2000b7c6670 */
[----:B------:R-:W-:-:S04]  /*0420*/  @!P3 IMAD R26, R12, UR9, R11 ;  /* 0x000000090c1abc24 */ /* 0x000fc8000f8e020b */
[----:B------:R-:W-:Y:S02]  /*0430*/  @!P3 IMAD R27, R26, 0x3, RZ ;  /* 0x000000031a1bb824 */ /* 0x000fe400078e02ff */
[----:B0-----:R-:W-:-:S06]  /*0440*/  @!P2 IMAD.WIDE R14, R7, 0x4, R14 ;  /* 0x00000004070ea825 */ /* 0x001fcc00078e020e */
[----:B------:R-:W0:Y:S01]  /*0450*/  @!P6 LDC.64 R6, c[0x0][0x380] ;  /* 0x0000e000ff06eb82 */ /* 0x000e220000000a00 */
[----:B------:R-:W-:Y:S01]  /*0460*/  @!P6 IMAD R26, R22, UR9, R21 ;  /* 0x00000009161aec24 */ /* 0x000fe2000f8e0215 */
[----:B------:R-:W4:Y:S04]  /*0470*/  @!P2 LDG.E R19, desc[UR4][R14.64] ;  /* 0x000000040e13a981 */ /* 0x000f28000c1e1900 */
[----:B------:R-:W4:Y:S01]  /*0480*/  @!P2 LDG.E R22, desc[UR4][R14.64+0x8] ;  /* 0x000008040e16a981 */ /* 0x000f22000c1e1900 */
[----:B-----5:R-:W-:-:S03]  /*0490*/  @!P4 FADD R16, RZ, R17 ;  /* 0x00000011ff10c221 */ /* 0x020fc60000000000 */
[----:B------:R-:W5:Y:S01]  /*04a0*/  @!P0 LDG.E R17, desc[UR4][R24.64+0x4] ;  /* 0x0000040418118981 */ /* 0x000f62000c1e1900 */
[----:B---3--:R-:W-:Y:S01]  /*04b0*/  @!P4 FADD R13, RZ, R2 ;  /* 0x00000002ff0dc221 */ /* 0x008fe20000000000 */
[----:B--2---:R-:W-:-:S03]  /*04c0*/  @!P1 FADD R16, R16, R5 ;  /* 0x0000000510109221 */ /* 0x004fc60000000000 */
[----:B------:R-:W-:Y:S02]  /*04d0*/  @!P1 FADD R13, R13, R4 ;  /* 0x000000040d0d9221 */ /* 0x000fe40000000000 */
[----:B------:R-:W2:Y:S01]  /*04e0*/  @!P3 LDC.64 R4, c[0x0][0x380] ;  /* 0x0000e000ff04bb82 */ /* 0x000ea20000000a00 */
[----:B------:R-:W-:Y:S01]  /*04f0*/  @!P4 FADD R10, RZ, R0 ;  /* 0x00000000ff0ac221 */ /* 0x000fe20000000000 */
[----:B------:R-:W-:Y:S01]  /*0500*/  MOV R0, RZ ;  /* 0x000000ff00007202 */ /* 0x000fe20000000f00 */
[----:B------:R-:W-:Y:S01]  /*0510*/  @!P4 IMAD.MOV.U32 R0, RZ, RZ, 0x1 ;  /* 0x00000001ff00c424 */ /* 0x000fe200078e00ff */
[----:B------:R-:W-:Y:S01]  /*0520*/  ISETP.GE.AND P4, PT, R21, UR9, PT ;  /* 0x0000000915007c0c */ /* 0x000fe2000bf86270 */
[----:B------:R-:W-:-:S03]  /*0530*/  @!P1 FADD R10, R10, R3 ;  /* 0x000000030a0a9221 */ /* 0x000fc60000000000 */
[----:B------:R-:W-:Y:S02]  /*0540*/  @!P1 IADD3 R0, PT, PT, R0, 0x1, RZ ;  /* 0x0000000100009810 */ /* 0x000fe40007ffe0ff */
[----:B------:R-:W-:Y:S02]  /*0550*/  ISETP.GE.OR P1, PT, R12, UR8, P4 ;  /* 0x000000080c007c0c */ /* 0x000fe4000a726670 */
[----:B------:R-:W-:Y:S02]  /*0560*/  ISETP.GE.OR P4, PT, R20, UR8, P4 ;  /* 0x0000000814007c0c */ /* 0x000fe4000a786670 */
[C---:B------:R-:W-:Y:S01]  /*0570*/  ISETP.LT.OR P1, PT, R11.reuse, -0x1, P1 ;  /* 0xffffffff0b00780c */ /* 0x040fe20000f21670 */
[----:B----4-:R-:W-:Y:S01]  /*0580*/  @!P0 FADD R16, R16, R23 ;  /* 0x0000001710108221 */ /* 0x010fe20000000000 */
[----:B------:R-:W-:Y:S01]  /*0590*/  ISETP.LT.OR P4, PT, R11, -0x1, P4 ;  /* 0xffffffff0b00780c */ /* 0x000fe20002781670 */
[----:B------:R-:W-:-:S04]  /*05a0*/  @!P5 IMAD R23, R20, UR9, R11 ;  /* 0x000000091417dc24 */ /* 0x000fc8000f8e020b */
[----:B------:R-:W-:Y:S02]  /*05b0*/  @!P5 IMAD R23, R23, 0x3, RZ ;  /* 0x000000031717d824 */ /* 0x000fe400078e02ff */
[----:B--2---:R-:W-:-:S04]  /*05c0*/  @!P3 IMAD.WIDE R4, R27, 0x4, R4 ;  /* 0x000000041b04b825 */ /* 0x004fc800078e0204 */
[----:B------:R-:W2:Y:S01]  /*05d0*/  @!P1 LDC.64 R2, c[0x0][0x380] ;  /* 0x0000e000ff029b82 */ /* 0x000ea20000000a00 */
[----:B-1----:R-:W-:Y:S01]  /*05e0*/  @!P5 IMAD.WIDE R8, R23, 0x4, R8 ;  /* 0x000000041708d825 */ /* 0x002fe200078e0208 */
[----:B------:R-:W3:Y:S04]  /*05f0*/  @!P3 LDG.E R25, desc[UR4][R4.64+0x4] ;  /* 0x000004040419b981 */ /* 0x000ee8000c1e1900 */
[----:B------:R-:W4:Y:S04]  /*0600*/  @!P3 LDG.E R23, desc[UR4][R4.64] ;  /* 0x000000040417b981 */ /* 0x000f28000c1e1900 */
[----:B------:R1:W3:Y:S01]  /*0610*/  @!P3 LDG.E R24, desc[UR4][R4.64+0x8] ;  /* 0x000008040418b981 */ /* 0x0002e2000c1e1900 */
[----:B------:R-:W-:Y:S01]  /*0620*/  @!P1 IMAD R27, R12, UR9, R21 ;  /* 0x000000090c1b9c24 */ /* 0x000fe2000f8e0215 */
[----:B-1----:R-:W1:Y:S03]  /*0630*/  @!P4 LDC.64 R4, c[0x0][0x380] ;  /* 0x0000e000ff04cb82 */ /* 0x002e660000000a00 */
[----:B------:R-:W-:-:S02]  /*0640*/  @!P1 IMAD R29, R27, 0x3, RZ ;  /* 0x000000031b1d9824 */ /* 0x000fc400078e02ff */
[----:B------:R-:W-:Y:S02]  /*0650*/  @!P6 IMAD R27, R26, 0x3, RZ ;  /* 0x000000031a1be824 */ /* 0x000fe400078e02ff */
[----:B------:R-:W-:Y:S02]  /*0660*/  @!P4 IMAD R20, R20, UR9, R21 ;  /* 0x000000091414cc24 */ /* 0x000fe4000f8e0215 */
[----:B0-----:R-:W-:Y:S01]  /*0670*/  @!P6 IMAD.WIDE R6, R27, 0x4, R6 ;  /* 0x000000041b06e825 */ /* 0x001fe200078e0206 */
[----:B------:R-:W3:Y:S04]  /*0680*/  @!P2 LDG.E R21, desc[UR4][R14.64+0x4] ;  /* 0x000004040e15a981 */ /* 0x000ee8000c1e1900 */
[----:B------:R-:W3:Y:S01]  /*0690*/  @!P5 LDG.E R27, desc[UR4][R8.64] ;  /* 0x00000004081bd981 */ /* 0x000ee2000c1e1900 */
[----:B--2---:R-:W-:-:S03]  /*06a0*/  @!P1 IMAD.WIDE R2, R29, 0x4, R2 ;  /* 0x000000041d029825 */ /* 0x004fc600078e0202 */
[----:B------:R-:W2:Y:S01]  /*06b0*/  @!P6 LDG.E R26, desc[UR4][R6.64] ;  /* 0x00000004061ae981 */ /* 0x000ea2000c1e1900 */
[----:B------:R-:W-:-:S03]  /*06c0*/  @!P4 IMAD R20, R20, 0x3, RZ ;  /* 0x000000031414c824 */ /* 0x000fc600078e02ff */
[----:B------:R-:W2:Y:S04]  /*06d0*/  @!P5 LDG.E R29, desc[UR4][R8.64+0x4] ;  /* 0x00000404081dd981 */ /* 0x000ea8000c1e1900 */
[----:B------:R-:W2:Y:S01]  /*06e0*/  @!P5 LDG.E R14, desc[UR4][R8.64+0x8] ;  /* 0x00000804080ed981 */ /* 0x000ea2000c1e1900 */
[----:B-1----:R-:W-:-:S03]  /*06f0*/  @!P4 IMAD.WIDE R4, R20, 0x4, R4 ;  /* 0x000000041404c825 */ /* 0x002fc600078e0204 */
[----:B------:R-:W2:Y:S04]  /*0700*/  @!P6 LDG.E R15, desc[UR4][R6.64+0x4] ;  /* 0x00000404060fe981 */ /* 0x000ea8000c1e1900 */
[----:B------:R-:W2:Y:S04]  /*0710*/  @!P4 LDG.E R20, desc[UR4][R4.64] ;  /* 0x000000040414c981 */ /* 0x000ea8000c1e1900 */
[----:B------:R-:W2:Y:S04]  /*0720*/  @!P1 LDG.E R9, desc[UR4][R2.64] ;  /* 0x0000000402099981 */ /* 0x000ea8000c1e1900 */
[----:B------:R-:W2:Y:S04]  /*0730*/  @!P6 LDG.E R28, desc[UR4][R6.64+0x8] ;  /* 0x00000804061ce981 */ /* 0x000ea8000c1e1900 */
[----:B------:R-:W2:Y:S04]  /*0740*/  @!P4 LDG.E R8, desc[UR4][R4.64+0x4] ;  /* 0x000004040408c981 */ /* 0x000ea8000c1e1900 */
[----:B------:R-:W2:Y:S04]  /*0750*/  @!P1 LDG.E R7, desc[UR4][R2.64+0x4] ;  /* 0x0000040402079981 */ /* 0x000ea8000c1e1900 */
[----:B------:R-:W2:Y:S04]  /*0760*/  @!P4 LDG.E R4, desc[UR4][R4.64+0x8] ;  /* 0x000008040404c981 */ /* 0x000ea8000c1e1900 */
[----:B------:R0:W2:Y:S01]  /*0770*/  @!P1 LDG.E R2, desc[UR4][R2.64+0x8] ;  /* 0x0000080402029981 */ /* 0x0000a2000c1e1900 */
[----:B------:R-:W-:-:S05]  /*0780*/  @!P0 VIADD R0, R0, 0x1 ;  /* 0x0000000100008836 */ /* 0x000fca0000000000 */
[----:B------:R-:W-:-:S05]  /*0790*/  @!P2 IADD3 R0, PT, PT, R0, 0x1, RZ ;  /* 0x000000010000a810 */ /* 0x000fca0007ffe0ff */
[----:B------:R-:W-:-:S05]  /*07a0*/  @!P3 VIADD R0, R0, 0x1 ;  /* 0x000000010000b836 */ /* 0x000fca0000000000 */
[----:B------:R-:W-:-:S05]  /*07b0*/  @!P5 IADD3 R0, PT, PT, R0, 0x1, RZ ;  /* 0x000000010000d810 */ /* 0x000fca0007ffe0ff */
[----:B------:R-:W-:-:S05]  /*07c0*/  @!P6 VIADD R0, R0, 0x1 ;  /* 0x000000010000e836 */ /* 0x000fca0000000000 */
[----:B------:R-:W-:Y:S01]  /*07d0*/  @!P1 IADD3 R0, PT, PT, R0, 0x1, RZ ;  /* 0x0000000100009810 */ /* 0x000fe20007ffe0ff */
[----:B------:R-:W-:-:S04]  /*07e0*/  @!P2 FADD R16, R16, R19 ;  /* 0x000000131010a221 */ /* 0x000fc80000000000 */
[----:B------:R-:W-:-:S05]  /*07f0*/  @!P4 VIADD R0, R0, 0x1 ;  /* 0x000000010000c836 */ /* 0x000fca0000000000 */
[----:B------:R-:W-:-:S04]  /*0800*/  I2FP.F32.U32 R19, R0 ;  /* 0x0000000000137245 */ /* 0x000fc80000201000 */
[----:B------:R-:W0:Y:S01]  /*0810*/  MUFU.RCP R0, R19 ;  /* 0x0000001300007308 */ /* 0x000e220000001000 */
[----:B------:R-:W1:Y:S01]  /*0820*/  LDCU UR6, c[0x0][0x2f8] ;  /* 0x00005f00ff0677ac */ /* 0x000e620008000800 */
[----:B------:R-:W-:-:S04]  /*0830*/  @!P0 FADD R13, R13, R18 ;  /* 0x000000120d0d8221 */ /* 0x000fc80000000000 */
[----:B------:R-:W-:Y:S01]  /*0840*/  @!P2 FADD R13, R13, R22 ;  /* 0x000000160d0da221 */ /* 0x000fe20000000000 */
[----:B0-----:R-:W-:-:S04]  /*0850*/  FFMA R3, -R19, R0, 1 ;  /* 0x3f80000013037423 */ /* 0x001fc80000000100 */
[----:B------:R-:W-:Y:S01]  /*0860*/  FFMA R3, R0, R3, R0 ;  /* 0x0000000300037223 */ /* 0x000fe20000000000 */
[----:B------:R-:W-:Y:S01]  /*0870*/  BSSY.RECONVERGENT B0, `(.L_x_0) ;  /* 0x000001c000007945 */ /* 0x000fe20003800200 */
[----:B-----5:R-:W-:Y:S01]  /*0880*/  @!P0 FADD R10, R10, R17 ;  /* 0x000000110a0a8221 */ /* 0x020fe20000000000 */
[----:B----4-:R-:W-:Y:S01]  /*0890*/  @!P3 FADD R16, R16, R23 ;  /* 0x000000171010b221 */ /* 0x010fe20000000000 */
[----:B---3--:R-:W-:-:S03]  /*08a0*/  @!P3 FADD R13, R13, R24 ;  /* 0x000000180d0db221 */ /* 0x008fc60000000000 */
[----:B------:R-:W-:-:S04]  /*08b0*/  @!P5 FADD R16, R16, R27 ;  /* 0x0000001b1010d221 */ /* 0x000fc80000000000 */
[----:B--2---:R-:W-:Y:S01]  /*08c0*/  @!P6 FADD R16, R16, R26 ;  /* 0x0000001a1010e221 */ /* 0x004fe20000000000 */
[----:B------:R-:W-:-:S04]  /*08d0*/  @!P2 FADD R10, R10, R21 ;  /* 0x000000150a0aa221 */ /* 0x000fc80000000000 */
[----:B------:R-:W-:Y:S01]  /*08e0*/  @!P3 FADD R10, R10, R25 ;  /* 0x000000190a0ab221 */ /* 0x000fe20000000000 */
[----:B------:R-:W-:-:S04]  /*08f0*/  @!P1 FADD R16, R16, R9 ;  /* 0x0000000910109221 */ /* 0x000fc80000000000 */
[----:B------:R-:W-:-:S04]  /*0900*/  @!P4 FADD R16, R16, R20 ;  /* 0x000000141010c221 */ /* 0x000fc80000000000 */
[----:B------:R-:W0:Y:S01]  /*0910*/  FCHK P0, R16, R19 ;  /* 0x0000001310007302 */ /* 0x000e220000000000 */
[----:B------:R-:W-:Y:S01]  /*0920*/  @!P5 FADD R10, R10, R29 ;  /* 0x0000001d0a0ad221 */ /* 0x000fe20000000000 */
[----:B------:R-:W-:Y:S01]  /*0930*/  @!P5 FADD R13, R13, R14 ;  /* 0x0000000e0d0dd221 */ /* 0x000fe20000000000 */
[----:B------:R-:W-:Y:S01]  /*0940*/  FFMA R0, R3, R16, RZ ;  /* 0x0000001003007223 */ /* 0x000fe200000000ff */
[----:B-1----:R-:W-:Y:S01]  /*0950*/  IADD3 R6, P2, PT, R1, UR6, RZ ;  /* 0x0000000601067c10 */ /* 0x002fe2000ff5e0ff */
[----:B------:R-:W-:Y:S01]  /*0960*/  @!P6 FADD R10, R10, R15 ;  /* 0x0000000f0a0ae221 */ /* 0x000fe20000000000 */
[----:B------:R-:W-:Y:S01]  /*0970*/  @!P6 FADD R13, R13, R28 ;  /* 0x0000001c0d0de221 */ /* 0x000fe20000000000 */
[----:B------:R-:W-:Y:S02]  /*0980*/  FFMA R5, -R19, R0, R16 ;  /* 0x0000000013057223 */ /* 0x000fe40000000110 */
[----:B------:R-:W-:Y:S01]  /*0990*/  @!P1 FADD R10, R10, R7 ;  /* 0x000000070a0a9221 */ /* 0x000fe20000000000 */
[----:B------:R-:W-:Y:S01]  /*09a0*/  IADD3.X R7, PT, PT, RZ, UR7, RZ, P2, !PT ;  /* 0x00000007ff077c10 */ /* 0x000fe200097fe4ff */
[----:B------:R-:W-:Y:S01]  /*09b0*/  FFMA R0, R3, R5, R0 ;  /* 0x0000000503007223 */ /* 0x000fe20000000000 */
[----:B------:R-:W-:Y:S01]  /*09c0*/  @!P1 FADD R13, R13, R2 ;  /* 0x000000020d0d9221 */ /* 0x000fe20000000000 */
[----:B------:R-:W-:-:S03]  /*09d0*/  @!P4 FADD R10, R10, R8 ;  /* 0x000000080a0ac221 */ /* 0x000fc60000000000 */
[----:B------:R-:W-:Y:S01]  /*09e0*/  @!P4 FADD R13, R13, R4 ;  /* 0x000000040d0dc221 */ /* 0x000fe20000000000 */
[----:B0-----:R-:W-:Y:S06]  /*09f0*/  @!P0 BRA `(.L_x_1) ;  /* 0x00000000000c8947 */ /* 0x001fec0003800000 */
[----:B------:R-:W-:-:S07]  /*0a00*/  MOV R4, 0xa20 ;  /* 0x00000a2000047802 */ /* 0x000fce0000000f00 */
[----:B------:R-:W-:Y:S05]  /*0a10*/  CALL.REL.NOINC `($__internal_0_$__cuda_sm3x_div_rn_noftz_f32_slowpath) ;  /* 0x0000000000bc7944 */ /* 0x000fea0003c00000 */
[----:B------:R-:W-:-:S07]  /*0a20*/  IMAD.MOV.U32 R0, RZ, RZ, R3 ;  /* 0x000000ffff007224 */ /* 0x000fce00078e0003 */
.L_x_1:
[----:B------:R-:W-:Y:S05]  /*0a30*/  BSYNC.RECONVERGENT B0 ;  /* 0x0000000000007941 */ /* 0x000fea0003800200 */
.L_x_0:
[----:B------:R-:W0:Y:S01]  /*0a40*/  MUFU.RCP R2, R19 ;  /* 0x0000001300027308 */ /* 0x000e220000001000 */
[----:B------:R-:W-:Y:S07]  /*0a50*/  BSSY.RECONVERGENT B0, `(.L_x_2) ;  /* 0x000000c000007945 */ /* 0x000fee0003800200 */
[----:B------:R-:W1:Y:S01]  /*0a60*/  FCHK P0, R10, R19 ;  /* 0x000000130a007302 */ /* 0x000e620000000000 */
[----:B0-----:R-:W-:-:S04]  /*0a70*/  FFMA R3, -R19, R2, 1 ;  /* 0x3f80000013037423 */ /* 0x001fc80000000102 */
[----:B------:R-:W-:-:S04]  /*0a80*/  FFMA R3, R2, R3, R2 ;  /* 0x0000000302037223 */ /* 0x000fc80000000002 */
[----:B------:R-:W-:-:S04]  /*0a90*/  FFMA R2, R3, R10, RZ ;  /* 0x0000000a03027223 */ /* 0x000fc800000000ff */
[----:B------:R-:W-:-:S04]  /*0aa0*/  FFMA R5, -R19, R2, R10 ;  /* 0x0000000213057223 */ /* 0x000fc8000000010a */
[----:B------:R-:W-:Y:S01]  /*0ab0*/  FFMA R2, R3, R5, R2 ;  /* 0x0000000503027223 */ /* 0x000fe20000000002 */
[----:B-1----:R-:W-:Y:S06]  /*0ac0*/  @!P0 BRA `(.L_x_3) ;  /* 0x0000000000108947 */ /* 0x002fec0003800000 */
[----:B------:R-:W-:Y:S02]  /*0ad0*/  MOV R16, R10 ;  /* 0x0000000a00107202 */ /* 0x000fe40000000f00 */
[----:B------:R-:W-:-:S07]  /*0ae0*/  MOV R4, 0xb00 ;  /* 0x00000b0000047802 */ /* 0x000fce0000000f00 */
[----:B------:R-:W-:Y:S05]  /*0af0*/  CALL.REL.NOINC `($__internal_0_$__cuda_sm3x_div_rn_noftz_f32_slowpath) ;  /* 0x0000000000847944 */ /* 0x000fea0003c00000 */
[----:B------:R-:W-:-:S07]  /*0b00*/  IMAD.MOV.U32 R2, RZ, RZ, R3 ;  /* 0x000000ffff027224 */ /* 0x000fce00078e0003 */
.L_x_3:
[----:B------:R-:W-:Y:S05]  /*0b10*/  BSYNC.RECONVERGENT B0 ;  /* 0x0000000000007941 */ /* 0x000fea0003800200 */
.L_x_2:
        /* <DEDUP_REMOVED lines=12> */
.L_x_5:
[----:B------:R-:W-:Y:S05]  /*0be0*/  BSYNC.RECONVERGENT B0 ;  /* 0x0000000000007941 */ /* 0x000fea0003800200 */
.L_x_4:
[----:B------:R-:W0:Y:S01]  /*0bf0*/  LDCU UR6, c[0x0][0x394] ;  /* 0x00007280ff0677ac */ /* 0x000e220008000800 */
[----:B------:R-:W1:Y:S01]  /*0c00*/  LDC.64 R8, c[0x0][0x388] ;  /* 0x0000e200ff087b82 */ /* 0x000e620000000a00 */
[----:B------:R-:W2:Y:S01]  /*0c10*/  F2F.F64.F32 R14, R0 ;  /* 0x00000000000e7310 */ /* 0x000ea20000201800 */
[----:B------:R-:W-:Y:S01]  /*0c20*/  MOV R10, 0x0 ;  /* 0x00000000000a7802 */ /* 0x000fe20000000f00 */
[----:B--2---:R2:W-:Y:S01]  /*0c30*/  STL.64 [R1], R14 ;  /* 0x0000000e01007387 */ /* 0x0045e20000100a00 */
[----:B0-----:R-:W-:Y:S01]  /*0c40*/  IMAD R11, R12, UR6, R11 ;  /* 0x000000060c0b7c24 */ /* 0x001fe2000f8e020b */
[----:B------:R-:W0:Y:S03]  /*0c50*/  LDCU.64 UR6, c[0x4][0x8] ;  /* 0x01000100ff0677ac */ /* 0x000e260008000a00 */
[----:B------:R-:W-:-:S04]  /*0c60*/  IMAD R11, R11, 0x3, RZ ;  /* 0x000000030b0b7824 */ /* 0x000fc800078e02ff */
[----:B-1----:R-:W-:Y:S02]  /*0c70*/  IMAD.WIDE R8, R11, 0x4, R8 ;  /* 0x000000040b087825 */ /* 0x002fe400078e0208 */
[----:B------:R-:W1:Y:S03]  /*0c80*/  LDC.64 R10, c[0x4][R10] ;  /* 0x010000000a0a7b82 */ /* 0x000e660000000a00 */
[----:B------:R2:W-:Y:S04]  /*0c90*/  STG.E desc[UR4][R8.64+0x4], R2 ;  /* 0x0000040208007986 */ /* 0x0005e8000c101904 */
[----:B------:R2:W-:Y:S01]  /*0ca0*/  STG.E desc[UR4][R8.64], R0 ;  /* 0x0000000008007986 */ /* 0x0005e2000c101904 */
[----:B0-----:R-:W-:Y:S01]  /*0cb0*/  MOV R4, UR6 ;  /* 0x0000000600047c02 */ /* 0x001fe20008000f00 */
[----:B------:R-:W-:-:S02]  /*0cc0*/  IMAD.U32 R5, RZ, RZ, UR7 ;  /* 0x00000007ff057e24 */ /* 0x000fc4000f8e00ff */
[----:B------:R2:W-:Y:S05]  /*0cd0*/  STG.E desc[UR4][R8.64+0x8], R3 ;  /* 0x0000080308007986 */ /* 0x0005ea000c101904 */
[----:B------:R-:W-:-:S07]  /*0ce0*/  LEPC R20, `(.L_x_6) ;  /* 0x000000001014794e */ /* 0x000fce0000000000 */
[----:B-12---:R-:W-:Y:S05]  /*0cf0*/  CALL.ABS.NOINC R10 ;  /* 0x000000000a007343 */ /* 0x006fea0003c00000 */
.L_x_6:
[----:B------:R-:W-:Y:S05]  /*0d00*/  EXIT ;  /* 0x000000000000794d */ /* 0x000fea0003800000 */
        .weak           $__internal_0_$__cuda_sm3x_div_rn_noftz_f32_slowpath
        .type           $__internal_0_$__cuda_sm3x_div_rn_noftz_f32_slowpath,@function
        .size           $__internal_0_$__cuda_sm3x_div_rn_noftz_f32_slowpath,(.L_x_19 - $__internal_0_$__cuda_sm3x_div_rn_noftz_f32_slowpath)
$__internal_0_$__cuda_sm3x_div_rn_noftz_f32_slowpath:
[--C-:B------:R-:W-:Y:S01]  /*0d10*/  SHF.R.U32.HI R8, RZ, 0x17, R19.reuse ;  /* 0x00000017ff087819 */ /* 0x100fe20000011613 */
[----:B------:R-:W-:Y:S01]  /*0d20*/  BSSY.RECONVERGENT B1, `(.L_x_7) ;  /* 0x0000063000017945 */ /* 0x000fe20003800200 */
[----:B------:R-:W-:Y:S02]  /*0d30*/  SHF.R.U32.HI R3, RZ, 0x17, R16 ;  /* 0x00000017ff037819 */ /* 0x000fe40000011610 */
[----:B------:R-:W-:Y:S02]  /*0d40*/  LOP3.LUT R8, R8, 0xff, RZ, 0xc0, !PT ;  /* 0x000000ff08087812 */ /* 0x000fe400078ec0ff */
[----:B------:R-:W-:Y:S01]  /*0d50*/  LOP3.LUT R9, R3, 0xff, RZ, 0xc0, !PT ;  /* 0x000000ff03097812 */ /* 0x000fe200078ec0ff */
[----:B------:R-:W-:Y:S01]  /*0d60*/  IMAD.MOV.U32 R3, RZ, RZ, R19 ;  /* 0x000000ffff037224 */ /* 0x000fe200078e0013 */
[----:B------:R-:W-:Y:S02]  /*0d70*/  IADD3 R15, PT, PT, R8, -0x1, RZ ;  /* 0xffffffff080f7810 */ /* 0x000fe40007ffe0ff */
[----:B------:R-:W-:-:S02]  /*0d80*/  IADD3 R14, PT, PT, R9, -0x1, RZ ;  /* 0xffffffff090e7810 */ /* 0x000fc40007ffe0ff */
[----:B------:R-:W-:-:S04]  /*0d90*/  ISETP.GT.U32.AND P0, PT, R15, 0xfd, PT ;  /* 0x000000fd0f00780c */ /* 0x000fc80003f04070 */
[----:B------:R-:W-:-:S13]  /*0da0*/  ISETP.GT.U32.OR P0, PT, R14, 0xfd, P0 ;  /* 0x000000fd0e00780c */ /* 0x000fda0000704470 */
[----:B------:R-:W-:Y:S01]  /*0db0*/  @!P0 MOV R5, RZ ;  /* 0x000000ff00058202 */ /* 0x000fe20000000f00 */
[----:B------:R-:W-:Y:S06]  /*0dc0*/  @!P0 BRA `(.L_x_8) ;  /* 0x00000000005c8947 */ /* 0x000fec0003800000 */
[----:B------:R-:W-:Y:S02]  /*0dd0*/  FSETP.GTU.FTZ.AND P0, PT, |R16|, +INF , PT ;  /* 0x7f8000001000780b */ /* 0x000fe40003f1c200 */
[----:B------:R-:W-:-:S04]  /*0de0*/  FSETP.GTU.FTZ.AND P1, PT, |R19|, +INF , PT ;  /* 0x7f8000001300780b */ /* 0x000fc80003f3c200 */
[----:B------:R-:W-:-:S13]  /*0df0*/  PLOP3.LUT P0, PT, P0, P1, PT, 0xf8, 0x8f ;  /* 0x00000000008f781c */ /* 0x000fda0000703f70 */
[----:B------:R-:W-:Y:S05]  /*0e00*/  @P0 BRA `(.L_x_9) ;  /* 0x00000004004c0947 */ /* 0x000fea0003800000 */
[----:B------:R-:W-:-:S13]  /*0e10*/  LOP3.LUT P0, RZ, R3, 0x7fffffff, R16, 0xc8, !PT ;  /* 0x7fffffff03ff7812 */ /* 0x000fda000780c810 */
[----:B------:R-:W-:Y:S05]  /*0e20*/  @!P0 BRA `(.L_x_10) ;  /* 0x00000004003c8947 */ /* 0x000fea0003800000 */
[C---:B------:R-:W-:Y:S02]  /*0e30*/  FSETP.NEU.FTZ.AND P0, PT, |R16|.reuse, +INF , PT ;  /* 0x7f8000001000780b */ /* 0x040fe40003f1d200 */
[----:B------:R-:W-:Y:S02]  /*0e40*/  FSETP.NEU.FTZ.AND P2, PT, |R19|, +INF , PT ;  /* 0x7f8000001300780b */ /* 0x000fe40003f5d200 */
[----:B------:R-:W-:-:S11]  /*0e50*/  FSETP.NEU.FTZ.AND P1, PT, |R16|, +INF , PT ;  /* 0x7f8000001000780b */ /* 0x000fd60003f3d200 */
[----:B------:R-:W-:Y:S05]  /*0e60*/  @!P2 BRA !P0, `(.L_x_10) ;  /* 0x00000004002ca947 */ /* 0x000fea0004000000 */
[----:B------:R-:W-:-:S04]  /*0e70*/  LOP3.LUT P0, RZ, R16, 0x7fffffff, RZ, 0xc0, !PT ;  /* 0x7fffffff10ff7812 */ /* 0x000fc8000780c0ff */
[----:B------:R-:W-:-:S13]  /*0e80*/  PLOP3.LUT P0, PT, P2, P0, PT, 0x2f, 0xf2 ;  /* 0x0000000000f2781c */ /* 0x000fda0001700577 */
[----:B------:R-:W-:Y:S05]  /*0e90*/  @P0 BRA `(.L_x_11) ;  /* 0x0000000400180947 */ /* 0x000fea0003800000 */
[----:B------:R-:W-:-:S04]  /*0ea0*/  LOP3.LUT P0, RZ, R3, 0x7fffffff, RZ, 0xc0, !PT ;  /* 0x7fffffff03ff7812 */ /* 0x000fc8000780c0ff */
[----:B------:R-:W-:-:S13]  /*0eb0*/  PLOP3.LUT P0, PT, P1, P0, PT, 0x2f, 0xf2 ;  /* 0x0000000000f2781c */ /* 0x000fda0000f00577 */
[----:B------:R-:W-:Y:S05]  /*0ec0*/  @P0 BRA `(.L_x_12) ;  /* 0x0000000400000947 */ /* 0x000fea0003800000 */
[----:B------:R-:W-:Y:S02]  /*0ed0*/  ISETP.GE.AND P0, PT, R14, RZ, PT ;  /* 0x000000ff0e00720c */ /* 0x000fe40003f06270 */
[----:B------:R-:W-:-:S11]  /*0ee0*/  ISETP.GE.AND P1, PT, R15, RZ, PT ;  /* 0x000000ff0f00720c */ /* 0x000fd60003f26270 */
[----:B------:R-:W-:Y:S01]  /*0ef0*/  @P0 MOV R5, RZ ;  /* 0x000000ff00050202 */ /* 0x000fe20000000f00 */
[----:B------:R-:W-:Y:S02]  /*0f00*/  @!P0 IMAD.MOV.U32 R5, RZ, RZ, -0x40 ;  /* 0xffffffc0ff058424 */ /* 0x000fe400078e00ff */
[----:B------:R-:W-:Y:S01]  /*0f10*/  @!P0 FFMA R16, R16, 1.84467440737095516160e+19, RZ ;  /* 0x5f80000010108823 */ /* 0x000fe200000000ff */
[----:B------:R-:W-:Y:S02]  /*0f20*/  @!P1 FFMA R3, R19, 1.84467440737095516160e+19, RZ ;  /* 0x5f80000013039823 */ /* 0x000fe400000000ff */
[----:B------:R-:W-:-:S07]  /*0f30*/  @!P1 IADD3 R5, PT, PT, R5, 0x40, RZ ;  /* 0x0000004005059810 */ /* 0x000fce0007ffe0ff */
.L_x_8:
[----:B------:R-:W-:Y:S01]  /*0f40*/  LEA R14, R8, 0xc0800000, 0x17 ;  /* 0xc0800000080e7811 */ /* 0x000fe200078eb8ff */
[----:B------:R-:W-:Y:S01]  /*0f50*/  VIADD R9, R9, 0xffffff81 ;  /* 0xffffff8109097836 */ /* 0x000fe20000000000 */
[----:B------:R-:W-:Y:S02]  /*0f60*/  BSSY.RECONVERGENT B2, `(.L_x_13) ;  /* 0x0000035000027945 */ /* 0x000fe40003800200 */
[----:B------:R-:W-:Y:S01]  /*0f70*/  IADD3 R15, PT, PT, -R14, R3, RZ ;  /* 0x000000030e0f7210 */ /* 0x000fe20007ffe1ff */
[----:B------:R-:W-:-:S03]  /*0f80*/  IMAD R3, R9, -0x800000, R16 ;  /* 0xff80000009037824 */ /* 0x000fc600078e0210 */
[----:B------:R-:W0:Y:S01]  /*0f90*/  MUFU.RCP R14, R15 ;  /* 0x0000000f000e7308 */ /* 0x000e220000001000 */
[----:B------:R-:W-:-:S04]  /*0fa0*/  FADD.FTZ R18, -R15, -RZ ;  /* 0x800000ff0f127221 */ /* 0x000fc80000010100 */
[----:B0-----:R-:W-:-:S04]  /*0fb0*/  FFMA R17, R14, R18, 1 ;  /* 0x3f8000000e117423 */ /* 0x001fc80000000012 */
[----:B------:R-:W-:-:S04]  /*0fc0*/  FFMA R14, R14, R17, R14 ;  /* 0x000000110e0e7223 */ /* 0x000fc8000000000e */
[----:B------:R-:W-:-:S04]  /*0fd0*/  FFMA R17, R3, R14, RZ ;  /* 0x0000000e03117223 */ /* 0x000fc800000000ff */
[----:B------:R-:W-:-:S04]  /*0fe0*/  FFMA R16, R18, R17, R3 ;  /* 0x0000001112107223 */ /* 0x000fc80000000003 */
[----:B------:R-:W-:Y:S01]  /*0ff0*/  FFMA R17, R14, R16, R17 ;  /* 0x000000100e117223 */ /* 0x000fe20000000011 */
[----:B------:R-:W-:-:S03]  /*1000*/  IADD3 R16, PT, PT, R9, 0x7f, -R8 ;  /* 0x0000007f09107810 */ /* 0x000fc60007ffe808 */
[----:B------:R-:W-:Y:S01]  /*1010*/  FFMA R18, R18, R17, R3 ;  /* 0x0000001112127223 */ /* 0x000fe20000000003 */
[----:B------:R-:W-:-:S03]  /*1020*/  IADD3 R16, PT, PT, R16, R5, RZ ;  /* 0x0000000510107210 */ /* 0x000fc60007ffe0ff */
[----:B------:R-:W-:-:S05]  /*1030*/  FFMA R3, R14, R18, R17 ;  /* 0x000000120e037223 */ /* 0x000fca0000000011 */
[----:B------:R-:W-:-:S04]  /*1040*/  SHF.R.U32.HI R8, RZ, 0x17, R3 ;  /* 0x00000017ff087819 */ /* 0x000fc80000011603 */
[----:B------:R-:W-:-:S04]  /*1050*/  LOP3.LUT R8, R8, 0xff, RZ, 0xc0, !PT ;  /* 0x000000ff08087812 */ /* 0x000fc800078ec0ff */
[----:B------:R-:W-:-:S05]  /*1060*/  IADD3 R15, PT, PT, R8, R16, RZ ;  /* 0x00000010080f7210 */ /* 0x000fca0007ffe0ff */
[----:B------:R-:W-:-:S05]  /*1070*/  VIADD R5, R15, 0xffffffff ;  /* 0xffffffff0f057836 */ /* 0x000fca0000000000 */
[----:B------:R-:W-:-:S13]  /*1080*/  ISETP.GE.U32.AND P0, PT, R5, 0xfe, PT ;  /* 0x000000fe0500780c */ /* 0x000fda0003f06070 */
[----:B------:R-:W-:Y:S05]  /*1090*/  @!P0 BRA `(.L_x_14) ;  /* 0x0000000000808947 */ /* 0x000fea0003800000 */
[----:B------:R-:W-:-:S13]  /*10a0*/  ISETP.GT.AND P0, PT, R15, 0xfe, PT ;  /* 0x000000fe0f00780c */ /* 0x000fda0003f04270 */
[----:B------:R-:W-:Y:S05]  /*10b0*/  @P0 BRA `(.L_x_15) ;  /* 0x00000000006c0947 */ /* 0x000fea0003800000 */
[----:B------:R-:W-:-:S13]  /*10c0*/  ISETP.GE.AND P0, PT, R15, 0x1, PT ;  /* 0x000000010f00780c */ /* 0x000fda0003f06270 */
[----:B------:R-:W-:Y:S05]  /*10d0*/  @P0 BRA `(.L_x_16) ;  /* 0x0000000000740947 */ /* 0x000fea0003800000 */
[----:B------:R-:W-:Y:S02]  /*10e0*/  ISETP.GE.AND P0, PT, R15, -0x18, PT ;  /* 0xffffffe80f00780c */ /* 0x000fe40003f06270 */
[----:B------:R-:W-:-:S11]  /*10f0*/  LOP3.LUT R3, R3, 0x80000000, RZ, 0xc0, !PT ;  /* 0x8000000003037812 */ /* 0x000fd600078ec0ff */
[----:B------:R-:W-:Y:S05]  /*1100*/  @!P0 BRA `(.L_x_16) ;  /* 0x0000000000688947 */ /* 0x000fea0003800000 */
[CCC-:B------:R-:W-:Y:S01]  /*1110*/  FFMA.RZ R5, R14.reuse, R18.reuse, R17.reuse ;  /* 0x000000120e057223 */ /* 0x1c0fe2000000c011 */
[C---:B------:R-:W-:Y:S02]  /*1120*/  IADD3 R9, PT, PT, R15.reuse, 0x20, RZ ;  /* 0x000000200f097810 */ /* 0x040fe40007ffe0ff */
[----:B------:R-:W-:Y:S02]  /*1130*/  ISETP.NE.AND P2, PT, R15, RZ, PT ;  /* 0x000000ff0f00720c */ /* 0x000fe40003f45270 */
[----:B------:R-:W-:Y:S01]  /*1140*/  LOP3.LUT R8, R5, 0x7fffff, RZ, 0xc0, !PT ;  /* 0x007fffff05087812 */ /* 0x000fe200078ec0ff */
[CCC-:B------:R-:W-:Y:S01]  /*1150*/  FFMA.RP R5, R14.reuse, R18.reuse, R17.reuse ;  /* 0x000000120e057223 */ /* 0x1c0fe20000008011 */
[----:B------:R-:W-:Y:S01]  /*1160*/  FFMA.RM R14, R14, R18, R17 ;  /* 0x000000120e0e7223 */ /* 0x000fe20000004011 */
[----:B------:R-:W-:Y:S02]  /*1170*/  ISETP.NE.AND P1, PT, R15, RZ, PT ;  /* 0x000000ff0f00720c */ /* 0x000fe40003f25270 */
[----:B------:R-:W-:-:S02]  /*1180*/  LOP3.LUT R8, R8, 0x800000, RZ, 0xfc, !PT ;  /* 0x0080000008087812 */ /* 0x000fc400078efcff */
[----:B------:R-:W-:Y:S02]  /*1190*/  IADD3 R15, PT, PT, -R15, RZ, RZ ;  /* 0x000000ff0f0f7210 */ /* 0x000fe40007ffe1ff */
[----:B------:R-:W-:Y:S02]  /*11a0*/  SHF.L.U32 R9, R8, R9, RZ ;  /* 0x0000000908097219 */ /* 0x000fe400000006ff */
[----:B------:R-:W-:Y:S02]  /*11b0*/  FSETP.NEU.FTZ.AND P0, PT, R5, R14, PT ;  /* 0x0000000e0500720b */ /* 0x000fe40003f1d000 */
[----:B------:R-:W-:Y:S02]  /*11c0*/  SEL R5, R15, RZ, P2 ;  /* 0x000000ff0f057207 */ /* 0x000fe40001000000 */
[----:B------:R-:W-:Y:S02]  /*11d0*/  ISETP.NE.AND P1, PT, R9, RZ, P1 ;  /* 0x000000ff0900720c */ /* 0x000fe40000f25270 */
[----:B------:R-:W-:-:S02]  /*11e0*/  SHF.R.U32.HI R5, RZ, R5, R8 ;  /* 0x00000005ff057219 */ /* 0x000fc40000011608 */
[----:B------:R-:W-:Y:S02]  /*11f0*/  PLOP3.LUT P0, PT, P0, P1, PT, 0xf8, 0x8f ;  /* 0x00000000008f781c */ /* 0x000fe40000703f70 */
[----:B------:R-:W-:Y:S02]  /*1200*/  SHF.R.U32.HI R9, RZ, 0x1, R5 ;  /* 0x00000001ff097819 */ /* 0x000fe40000011605 */
[----:B------:R-:W-:-:S04]  /*1210*/  SEL R8, RZ, 0x1, !P0 ;  /* 0x00000001ff087807 */ /* 0x000fc80004000000 */
[----:B------:R-:W-:-:S04]  /*1220*/  LOP3.LUT R8, R8, 0x1, R9, 0xf8, !PT ;  /* 0x0000000108087812 */ /* 0x000fc800078ef809 */
[----:B------:R-:W-:-:S05]  /*1230*/  LOP3.LUT R8, R8, R5, RZ, 0xc0, !PT ;  /* 0x0000000508087212 */ /* 0x000fca00078ec0ff */
[----:B------:R-:W-:-:S05]  /*1240*/  IMAD.IADD R8, R9, 0x1, R8 ;  /* 0x0000000109087824 */ /* 0x000fca00078e0208 */
[----:B------:R-:W-:Y:S01]  /*1250*/  LOP3.LUT R3, R8, R3, RZ, 0xfc, !PT ;  /* 0x0000000308037212 */ /* 0x000fe200078efcff */
[----:B------:R-:W-:Y:S06]  /*1260*/  BRA `(.L_x_16) ;  /* 0x0000000000107947 */ /* 0x000fec0003800000 */
.L_x_15:
[----:B------:R-:W-:-:S04]  /*1270*/  LOP3.LUT R3, R3, 0x80000000, RZ, 0xc0, !PT ;  /* 0x8000000003037812 */ /* 0x000fc800078ec0ff */
[----:B------:R-:W-:Y:S01]  /*1280*/  LOP3.LUT R3, R3, 0x7f800000, RZ, 0xfc, !PT ;  /* 0x7f80000003037812 */ /* 0x000fe200078efcff */
[----:B------:R-:W-:Y:S06]  /*1290*/  BRA `(.L_x_16) ;  /* 0x0000000000047947 */ /* 0x000fec0003800000 */
.L_x_14:
[----:B------:R-:W-:-:S07]  /*12a0*/  LEA R3, R16, R3, 0x17 ;  /* 0x0000000310037211 */ /* 0x000fce00078eb8ff */
.L_x_16:
[----:B------:R-:W-:Y:S05]  /*12b0*/  BSYNC.RECONVERGENT B2 ;  /* 0x0000000000027941 */ /* 0x000fea0003800200 */
.L_x_13:
[----:B------:R-:W-:Y:S05]  /*12c0*/  BRA `(.L_x_17) ;  /* 0x0000000000207947 */ /* 0x000fea0003800000 */
.L_x_12:
[----:B------:R-:W-:-:S04]  /*12d0*/  LOP3.LUT R3, R3, 0x80000000, R16, 0x48, !PT ;  /* 0x8000000003037812 */ /* 0x000fc800078e4810 */
[----:B------:R-:W-:Y:S01]  /*12e0*/  LOP3.LUT R3, R3, 0x7f800000, RZ, 0xfc, !PT ;  /* 0x7f80000003037812 */ /* 0x000fe200078efcff */
[----:B------:R-:W-:Y:S06]  /*12f0*/  BRA `(.L_x_17) ;  /* 0x0000000000147947 */ /* 0x000fec0003800000 */
.L_x_11:
[----:B------:R-:W-:Y:S01]  /*1300*/  LOP3.LUT R3, R3, 0x80000000, R16, 0x48, !PT ;  /* 0x8000000003037812 */ /* 0x000fe200078e4810 */
[----:B------:R-:W-:Y:S06]  /*1310*/  BRA `(.L_x_17) ;  /* 0x00000000000c7947 */ /* 0x000fec0003800000 */
.L_x_10:
[----:B------:R-:W0:Y:S01]  /*1320*/  MUFU.RSQ R3, -QNAN ;  /* 0xffc0000000037908 */ /* 0x000e220000001400 */
[----:B------:R-:W-:Y:S05]  /*1330*/  BRA `(.L_x_17) ;  /* 0x0000000000047947 */ /* 0x000fea0003800000 */
.L_x_9:
[----:B------:R-:W-:-:S07]  /*1340*/  FADD.FTZ R3, R16, R19 ;  /* 0x0000001310037221 */ /* 0x000fce0000010000 */
.L_x_17:
[----:B------:R-:W-:Y:S05]  /*1350*/  BSYNC.RECONVERGENT B1 ;  /* 0x0000000000017941 */ /* 0x000fea0003800200 */
.L_x_7:
[----:B------:R-:W-:-:S04]  /*1360*/  HFMA2 R5, -RZ, RZ, 0, 0 ;  /* 0x00000000ff057431 */ /* 0x000fc800000001ff */
[----:B0-----:R-:W-:Y:S05]  /*1370*/  RET.REL.NODEC R4 `(_Z13image_bluringPfS_ii) ;  /* 0xffffffec04207950 */ /* 0x001fea0003c3ffff */
.L_x_18:
[----:B------:R-:W-:-:S00]  /*1380*/  BRA `(.L_x_18) ;  /* 0xfffffffc00fc7947 */ /* 0x000fc0000383ffff */
[----:B------:R-:W-:-:S00]  /*1390*/  NOP ;  /* 0x0000000000007918 */ /* 0x000fc00000000000 */
        /* <DEDUP_REMOVED lines=14> */
.L_x_19:


//--------------------- .nv.global.init           --------------------------
	.section	.nv.global.init,"aw",@progbits
.nv.global.init:
	.type		$str,@object
	.size		$str,(.L_0 - $str)
$str:
        /*0000*/ 	.byte	0x25, 0x66, 0x0a, 0x00
.L_0:


//--------------------- .nv.shared.reserved.0     --------------------------
	.section	.nv.shared.reserved.0,"aw",@nobits
	.weak		__nv_reservedSMEM_offset_0_alias
	.size		__nv_reservedSMEM_offset_0_alias, 0, 64
	.other		__nv_reservedSMEM_offset_0_alias,@"STO_CUDA_RESERVED_SHARED STV_DEFAULT"
__nv_reservedSMEM_offset_0_alias:
	.zero		0
	.zero		64


//--------------------- .nv.constant0._Z13image_bluringPfS_ii --------------------------
	.section	.nv.constant0._Z13image_bluringPfS_ii,"a",@progbits
	.sectionflags	@""
	.align	4
.nv.constant0._Z13image_bluringPfS_ii:
	.zero		920


//--------------------- SYMBOLS --------------------------

	.type		.nv.reservedSmem.offset0,@object
	.size		.nv.reservedSmem.offset0,0x4
	.type		vprintf,@function
